	.headerflags	@"EF_CUDA_TEXMODE_UNIFIED EF_CUDA_64BIT_ADDRESS EF_CUDA_ACCELERATORS EF_CUDA_SM90 EF_CUDA_VIRTUAL_SM(EF_CUDA_SM90)"
	.elftype	@"ET_EXEC"


//--------------------- .nv.info                  --------------------------
	.section	.nv.info,"",@"SHT_CUDA_INFO"
	.align	4


	//----- nvinfo : EIATTR_REGCOUNT
	.align		4
        /*0000*/ 	.byte	0x04, 0x2f
        /*0002*/ 	.short	(.L_3 - .L_2)
	.align		4
.L_2:
        /*0004*/ 	.word	index@(triton_poi_fused__native_batch_norm_legit_no_training_convolution_leaky_relu_11)
        /*0008*/ 	.word	0x00000014


	//----- nvinfo : EIATTR_MIN_STACK_SIZE
	.align		4
.L_3:
        /*000c*/ 	.byte	0x04, 0x12
        /*000e*/ 	.short	(.L_5 - .L_4)
	.align		4
.L_4:
        /*0010*/ 	.word	index@(triton_poi_fused__native_batch_norm_legit_no_training_convolution_leaky_relu_11)
        /*0014*/ 	.word	0x00000000


	//----- nvinfo : EIATTR_FRAME_SIZE
	.align		4
.L_5:
        /*0018*/ 	.byte	0x04, 0x11
        /*001a*/ 	.short	(.L_7 - .L_6)
	.align		4
.L_6:
        /*001c*/ 	.word	index@(triton_poi_fused__native_batch_norm_legit_no_training_convolution_leaky_relu_11)
        /*0020*/ 	.word	0x00000000


	//----- nvinfo : EIATTR_MIN_STACK_SIZE
	.align		4
.L_7:
        /*0024*/ 	.byte	0x04, 0x12
        /*0026*/ 	.short	(.L_9 - .L_8)
	.align		4
.L_8:
        /*0028*/ 	.word	index@(triton_poi_fused__native_batch_norm_legit_no_training_convolution_leaky_relu_11)
        /*002c*/ 	.word	0x00000000
.L_9:


//--------------------- .nv.info.triton_poi_fused__native_batch_norm_legit_no_training_convolution_leaky_relu_11 --------------------------
	.section	.nv.info.triton_poi_fused__native_batch_norm_legit_no_training_convolution_leaky_relu_11,"",@"SHT_CUDA_INFO"
	.sectionflags	@""
	.align	4


	//----- nvinfo : EIATTR_CUDA_API_VERSION
	.align		4
        /*0000*/ 	.byte	0x04, 0x37
        /*0002*/ 	.short	(.L_11 - .L_10)
.L_10:
        /*0004*/ 	.word	0x0000007c


	//----- nvinfo : EIATTR_KPARAM_INFO
	.align		4
.L_11:
        /*0008*/ 	.byte	0x04, 0x17
        /*000a*/ 	.short	(.L_13 - .L_12)
.L_12:
        /*000c*/ 	.word	0x00000000
        /*0010*/ 	.short	0x0007
        /*0012*/ 	.short	0x0038
        /*0014*/ 	.byte	0x00, 0xf0, 0x11, 0x00


	//----- nvinfo : EIATTR_KPARAM_INFO
	.align		4
.L_13:
        /*0018*/ 	.byte	0x04, 0x17
        /*001a*/ 	.short	(.L_15 - .L_14)
.L_14:
        /*001c*/ 	.word	0x00000000
        /*0020*/ 	.short	0x0006
        /*0022*/ 	.short	0x0030
        /*0024*/ 	.byte	0x00, 0xf4, 0x21, 0x00


	//----- nvinfo : EIATTR_KPARAM_INFO
	.align		4
.L_15:
        /*0028*/ 	.byte	0x04, 0x17
        /*002a*/ 	.short	(.L_17 - .L_16)
.L_16:
        /*002c*/ 	.word	0x00000000
        /*0030*/ 	.short	0x0005
        /*0032*/ 	.short	0x0028
        /*0034*/ 	.byte	0x00, 0xf4, 0x21, 0x00


	//----- nvinfo : EIATTR_KPARAM_INFO
	.align		4
.L_17:
        /*0038*/ 	.byte	0x04, 0x17
        /*003a*/ 	.short	(.L_19 - .L_18)
.L_18:
        /*003c*/ 	.word	0x00000000
        /*0040*/ 	.short	0x0004
        /*0042*/ 	.short	0x0020
        /*0044*/ 	.byte	0x00, 0xf4, 0x21, 0x00


	//----- nvinfo : EIATTR_KPARAM_INFO
	.align		4
.L_19:
        /*0048*/ 	.byte	0x04, 0x17
        /*004a*/ 	.short	(.L_21 - .L_20)
.L_20:
        /*004c*/ 	.word	0x00000000
        /*0050*/ 	.short	0x0003
        /*0052*/ 	.short	0x0018
        /*0054*/ 	.byte	0x00, 0xf4, 0x21, 0x00


	//----- nvinfo : EIATTR_KPARAM_INFO
	.align		4
.L_21:
        /*0058*/ 	.byte	0x04, 0x17
        /*005a*/ 	.short	(.L_23 - .L_22)
.L_22:
        /*005c*/ 	.word	0x00000000
        /*0060*/ 	.short	0x0002
        /*0062*/ 	.short	0x0010
        /*0064*/ 	.byte	0x00, 0xf4, 0x21, 0x00


	//----- nvinfo : EIATTR_KPARAM_INFO
	.align		4
.L_23:
        /*0068*/ 	.byte	0x04, 0x17
        /*006a*/ 	.short	(.L_25 - .L_24)
.L_24:
        /*006c*/ 	.word	0x00000000
        /*0070*/ 	.short	0x0001
        /*0072*/ 	.short	0x0008
        /*0074*/ 	.byte	0x00, 0xf4, 0x21, 0x00


	//----- nvinfo : EIATTR_KPARAM_INFO
	.align		4
.L_25:
        /*0078*/ 	.byte	0x04, 0x17
        /*007a*/ 	.short	(.L_27 - .L_26)
.L_26:
        /*007c*/ 	.word	0x00000000
        /*0080*/ 	.short	0x0000
        /*0082*/ 	.short	0x0000
        /*0084*/ 	.byte	0x00, 0xf4, 0x21, 0x00


	//----- nvinfo : EIATTR_SPARSE_MMA_MASK
	.align		4
.L_27:
        /*0088*/ 	.byte	0x03, 0x50
        /*008a*/ 	.short	0x0000


	//----- nvinfo : EIATTR_MAXREG_COUNT
	.align		4
        /*008c*/ 	.byte	0x03, 0x1b
        /*008e*/ 	.short	0x00ff


	//----- nvinfo : EIATTR_EXIT_INSTR_OFFSETS
	.align		4
        /*0090*/ 	.byte	0x04, 0x1c
        /*0092*/ 	.short	(.L_29 - .L_28)


	//   ....[0]....
.L_28:
        /*0094*/ 	.word	0x000003b0


	//----- nvinfo : EIATTR_REQNTID
	.align		4
.L_29:
        /*0098*/ 	.byte	0x04, 0x10
        /*009a*/ 	.short	(.L_31 - .L_30)
.L_30:
        /*009c*/ 	.word	0x00000080
        /*00a0*/ 	.word	0x00000001
        /*00a4*/ 	.word	0x00000001


	//----- nvinfo : EIATTR_CBANK_PARAM_SIZE
	.align		4
.L_31:
        /*00a8*/ 	.byte	0x03, 0x19
        /*00aa*/ 	.short	0x003c


	//----- nvinfo : EIATTR_PARAM_CBANK
	.align		4
        /*00ac*/ 	.byte	0x04, 0x0a
        /*00ae*/ 	.short	(.L_33 - .L_32)
	.align		4
.L_32:
        /*00b0*/ 	.word	index@(.nv.constant0.triton_poi_fused__native_batch_norm_legit_no_training_convolution_leaky_relu_11)
        /*00b4*/ 	.short	0x0210
        /*00b6*/ 	.short	0x003c


	//----- nvinfo : EIATTR_SW_WAR
	.align		4
.L_33:
        /*00b8*/ 	.byte	0x04, 0x36
        /*00ba*/ 	.short	(.L_35 - .L_34)
.L_34:
        /*00bc*/ 	.word	0x00000008
.L_35:


//--------------------- .nv.callgraph             --------------------------
	.section	.nv.callgraph,"",@"SHT_CUDA_CALLGRAPH"
	.align	4
	.sectionentsize	8
	.align		4
        /*0000*/ 	.word	0x00000000
	.align		4
        /*0004*/ 	.word	0xffffffff
	.align		4
        /*0008*/ 	.word	0x00000000
	.align		4
        /*000c*/ 	.word	0xfffffffe
	.align		4
        /*0010*/ 	.word	0x00000000
	.align		4
        /*0014*/ 	.word	0xfffffffd
	.align		4
        /*0018*/ 	.word	0x00000000
	.align		4
        /*001c*/ 	.word	0xfffffffc


//--------------------- .nv.constant4             --------------------------
	.section	.nv.constant4,"a",@progbits
	.align	8
	.align		8
.nv.constant4:
        /*0000*/ 	.dword	_$_str
	.align		8
        /*0008*/ 	.dword	_$_str_$_2


//--------------------- .text.triton_poi_fused__native_batch_norm_legit_no_training_convolution_leaky_relu_11 --------------------------
	.section	.text.triton_poi_fused__native_batch_norm_legit_no_training_convolution_leaky_relu_11,"ax",@progbits
	.align	128
        .global         triton_poi_fused__native_batch_norm_legit_no_training_convolution_leaky_relu_11
        .type           triton_poi_fused__native_batch_norm_legit_no_training_convolution_leaky_relu_11,@function
        .size           triton_poi_fused__native_batch_norm_legit_no_training_convolution_leaky_relu_11,(.L_x_1 - triton_poi_fused__native_batch_norm_legit_no_training_convolution_leaky_relu_11)
        .other          triton_poi_fused__native_batch_norm_legit_no_training_convolution_leaky_relu_11,@"STO_CUDA_ENTRY STV_DEFAULT"
triton_poi_fused__native_batch_norm_legit_no_training_convolution_leaky_relu_11:
.text.triton_poi_fused__native_batch_norm_legit_no_training_convolution_leaky_relu_11:
[----:B------:R-:W-:Y:S01]  /*0000*/  LDC R1, c[0x0][0x28] ;  /* 0x00000a00ff017b82 */ /* 0x000fe20000000800 */
[----:B------:R-:W1:Y:S07]  /*0010*/  S2R R0, SR_TID.X ;  /* 0x0000000000007919 */ /* 0x000e6e0000002100 */
[----:B------:R-:W2:Y:S01]  /*0020*/  LDC.64 R12, c[0x0][0x230] ;  /* 0x00008c00ff0c7b82 */ /* 0x000ea20000000a00 */
[----:B------:R-:W-:Y:S01]  /*0030*/  ULDC.64 UR4, c[0x0][0x208] ;  /* 0x0000820000047ab9 */ /* 0x000fe20000000a00 */
[----:B------:R-:W3:Y:S06]  /*0040*/  S2R R5, SR_CTAID.X ;  /* 0x0000000000057919 */ /* 0x000eec0000002500 */
[----:B------:R-:W4:Y:S08]  /*0050*/  LDC.64 R10, c[0x0][0x220] ;  /* 0x00008800ff0a7b82 */ /* 0x000f300000000a00 */
[----:B------:R-:W5:Y:S08]  /*0060*/  LDC.64 R8, c[0x0][0x228] ;  /* 0x00008a00ff087b82 */ /* 0x000f700000000a00 */
[----:B------:R-:W5:Y:S01]  /*0070*/  LDC.64 R14, c[0x0][0x238] ;  /* 0x00008e00ff0e7b82 */ /* 0x000f620000000a00 */
[----:B-1----:R-:W-:-:S02]  /*0080*/  SHF.L.U32 R0, R0, 0x1, RZ ;  /* 0x0000000100007819 */ /* 0x002fc400000006ff */
[----:B---3--:R-:W-:Y:S02]  /*0090*/  SHF.R.S32.HI R3, RZ, 0x17, R5 ;  /* 0x00000017ff037819 */ /* 0x008fe40000011405 */
[----:B------:R-:W-:Y:S02]  /*00a0*/  LOP3.LUT R0, R0, 0xfe, RZ, 0xc0, !PT ;  /* 0x000000fe00007812 */ /* 0x000fe400078ec0ff */
[----:B------:R-:W-:Y:S02]  /*00b0*/  SGXT R3, R3, 0x1 ;  /* 0x000000010303781a */ /* 0x000fe40000000200 */
[----:B------:R-:W-:Y:S02]  /*00c0*/  LEA R0, R5, R0, 0x8 ;  /* 0x0000000005007211 */ /* 0x000fe400078e40ff */
[----:B------:R-:W1:Y:S02]  /*00d0*/  LDC.64 R4, c[0x0][0x240] ;  /* 0x00009000ff047b82 */ /* 0x000e640000000a00 */
[----:B------:R-:W-:-:S04]  /*00e0*/  LEA.HI R3, R3, R0, RZ, 0xa ;  /* 0x0000000003037211 */ /* 0x000fc800078f50ff */
[----:B------:R-:W-:-:S04]  /*00f0*/  SHF.R.S32.HI R3, RZ, 0xa, R3 ;  /* 0x0000000aff037819 */ /* 0x000fc80000011403 */
[----:B------:R-:W-:-:S04]  /*0100*/  LEA.HI R2, R3, R3, RZ, 0x4 ;  /* 0x0000000303027211 */ /* 0x000fc800078f20ff */
[----:B------:R-:W-:-:S04]  /*0110*/  LOP3.LUT R2, R2, 0xfffffff0, RZ, 0xc0, !PT ;  /* 0xfffffff002027812 */ /* 0x000fc800078ec0ff */
[----:B------:R-:W-:Y:S02]  /*0120*/  IADD3 R17, R3, -R2, RZ ;  /* 0x8000000203117210 */ /* 0x000fe40007ffe0ff */
[----:B------:R-:W3:Y:S03]  /*0130*/  LDC.64 R2, c[0x0][0x210] ;  /* 0x00008400ff027b82 */ /* 0x000ee60000000a00 */
[----:B--2---:R-:W-:-:S05]  /*0140*/  IMAD.WIDE R12, R17, 0x4, R12 ;  /* 0x00000004110c7825 */ /* 0x004fca00078e020c */
[----:B------:R2:W2:Y:S01]  /*0150*/  LDG.E.EL R16, desc[UR4][R12.64] ;  /* 0x000000040c107981 */ /* 0x0004a2000c2e1900 */
[----:B----4-:R-:W-:-:S04]  /*0160*/  IMAD.WIDE R10, R17, 0x4, R10 ;  /* 0x00000004110a7825 */ /* 0x010fc800078e020a */
[----:B-----5:R-:W-:Y:S02]  /*0170*/  IMAD.WIDE R8, R17, 0x4, R8 ;  /* 0x0000000411087825 */ /* 0x020fe400078e0208 */
[----:B------:R-:W4:Y:S04]  /*0180*/  LDG.E.EL R10, desc[UR4][R10.64] ;  /* 0x000000040a0a7981 */ /* 0x000f28000c2e1900 */
[----:B------:R5:W4:Y:S01]  /*0190*/  LDG.E.EL R8, desc[UR4][R8.64] ;  /* 0x0000000408087981 */ /* 0x000b22000c2e1900 */
[----:B---3--:R-:W-:-:S05]  /*01a0*/  IMAD.WIDE R2, R0, 0x4, R2 ;  /* 0x0000000400027825 */ /* 0x008fca00078e0202 */
[----:B------:R-:W4:Y:S01]  /*01b0*/  LDG.E.64 R6, desc[UR4][R2.64] ;  /* 0x0000000402067981 */ /* 0x000f22000c1e1b00 */
[----:B0-2---:R-:W-:-:S04]  /*01c0*/  IMAD.WIDE R12, R17, 0x4, R14 ;  /* 0x00000004110c7825 */ /* 0x005fc800078e020e */
[----:B-1----:R-:W-:Y:S02]  /*01d0*/  IMAD.WIDE R4, R17, 0x4, R4 ;  /* 0x0000000411047825 */ /* 0x002fe400078e0204 */
[----:B------:R-:W2:Y:S04]  /*01e0*/  LDG.E.EL R12, desc[UR4][R12.64] ;  /* 0x000000040c0c7981 */ /* 0x000ea8000c2e1900 */
[----:B------:R0:W2:Y:S01]  /*01f0*/  LDG.E.EL R15, desc[UR4][R4.64] ;  /* 0x00000004040f7981 */ /* 0x0000a2000c2e1900 */
[----:B-----5:R-:W-:Y:S01]  /*0200*/  HFMA2.MMA R9, -RZ, RZ, 1.625, 0 ;  /* 0x3e800000ff097435 */ /* 0x020fe200000001ff */
[----:B0-----:R-:W0:Y:S02]  /*0210*/  LDC.64 R4, c[0x0][0x218] ;  /* 0x00008600ff047b82 */ /* 0x001e240000000a00 */
[----:B0-----:R-:W-:-:S04]  /*0220*/  IMAD.WIDE R4, R0, 0x4, R4 ;  /* 0x0000000400047825 */ /* 0x001fc800078e0204 */
[----:B------:R-:W-:-:S04]  /*0230*/  FADD R16, R16, 9.9999997473787516356e-06 ;  /* 0x3727c5ac10107421 */ /* 0x000fc80000000000 */
[----:B------:R-:W0:Y:S02]  /*0240*/  MUFU.SQRT R14, R16 ;  /* 0x00000010000e7308 */ /* 0x000e240000002000 */
[C---:B0-----:R-:W-:Y:S02]  /*0250*/  FSETP.GT.AND P0, PT, R14.reuse, 8.50705917302346158658e+37, PT ;  /* 0x7e8000000e00780b */ /* 0x041fe40003f04000 */
[----:B------:R-:W-:-:S11]  /*0260*/  FSETP.GEU.AND P1, PT, R14, 1.175494350822287508e-38, PT ;  /* 0x008000000e00780b */ /* 0x000fd60003f2e000 */
[----:B------:R-:W-:-:S04]  /*0270*/  @P0 FMUL R14, R14, 0.25 ;  /* 0x3e8000000e0e0820 */ /* 0x000fc80000400000 */
[----:B------:R-:W-:-:S06]  /*0280*/  @!P1 FMUL R14, R14, 16777216 ;  /* 0x4b8000000e0e9820 */ /* 0x000fcc0000400000 */
[----:B------:R-:W0:Y:S01]  /*0290*/  MUFU.RCP R14, R14 ;  /* 0x0000000e000e7308 */ /* 0x000e220000001000 */
[----:B------:R-:W-:Y:S01]  /*02a0*/  FSEL R9, R9, 1, P0 ;  /* 0x3f80000009097808 */ /* 0x000fe20000000000 */
[--C-:B----4-:R-:W-:Y:S01]  /*02b0*/  FADD R6, R6, R10.reuse ;  /* 0x0000000a06067221 */ /* 0x110fe20000000000 */
[----:B------:R-:W-:-:S03]  /*02c0*/  FADD R7, R7, R10 ;  /* 0x0000000a07077221 */ /* 0x000fc60000000000 */
[----:B------:R-:W-:-:S04]  /*02d0*/  @!P1 FMUL R9, R9, 16777216 ;  /* 0x4b80000009099820 */ /* 0x000fc80000400000 */
[----:B0-----:R-:W-:Y:S01]  /*02e0*/  FMUL R10, R14, R9 ;  /* 0x000000090e0a7220 */ /* 0x001fe20000400000 */
[C---:B------:R-:W-:Y:S01]  /*02f0*/  FADD R9, -R8.reuse, R6 ;  /* 0x0000000608097221 */ /* 0x040fe20000000100 */
[----:B------:R-:W-:-:S03]  /*0300*/  FADD R8, -R8, R7 ;  /* 0x0000000708087221 */ /* 0x000fc60000000100 */
[-C--:B------:R-:W-:Y:S01]  /*0310*/  FMUL R9, R9, R10.reuse ;  /* 0x0000000a09097220 */ /* 0x080fe20000400000 */
[----:B------:R-:W-:-:S03]  /*0320*/  FMUL R8, R8, R10 ;  /* 0x0000000a08087220 */ /* 0x000fc60000400000 */
[C-C-:B--2---:R-:W-:Y:S01]  /*0330*/  FFMA R14, R12.reuse, R9, R15.reuse ;  /* 0x000000090c0e7223 */ /* 0x144fe2000000000f */
[----:B------:R-:W-:-:S04]  /*0340*/  FFMA R15, R12, R8, R15 ;  /* 0x000000080c0f7223 */ /* 0x000fc8000000000f */
[C---:B------:R-:W-:Y:S02]  /*0350*/  FSETP.GT.AND P0, PT, R14.reuse, RZ, PT ;  /* 0x000000ff0e00720b */ /* 0x040fe40003f04000 */
[----:B------:R-:W-:Y:S01]  /*0360*/  FSETP.GT.AND P1, PT, R15, RZ, PT ;  /* 0x000000ff0f00720b */ /* 0x000fe20003f24000 */
[----:B------:R-:W-:Y:S10]  /*0370*/  STG.E.64 desc[UR4][R2.64], R6 ;  /* 0x0000000602007986 */ /* 0x000ff4000c101b04 */
[----:B------:R-:W-:-:S02]  /*0380*/  @!P0 FMUL R14, R14, 0.20000000298023223877 ;  /* 0x3e4ccccd0e0e8820 */ /* 0x000fc40000400000 */
[----:B------:R-:W-:-:S05]  /*0390*/  @!P1 FMUL R15, R15, 0.20000000298023223877 ;  /* 0x3e4ccccd0f0f9820 */ /* 0x000fca0000400000 */
[----:B------:R-:W-:Y:S01]  /*03a0*/  STG.E.64 desc[UR4][R4.64], R14 ;  /* 0x0000000e04007986 */ /* 0x000fe2000c101b04 */
[----:B------:R-:W-:Y:S05]  /*03b0*/  EXIT ;  /* 0x000000000000794d */ /* 0x000fea0003800000 */
.L_x_0:
[----:B------:R-:W-:-:S00]  /*03c0*/  BRA `(.L_x_0) ;  /* 0xfffffffc00fc7947 */ /* 0x000fc0000383ffff */
[----:B------:R-:W-:-:S00]  /*03d0*/  NOP ;  /* 0x0000000000007918 */ /* 0x000fc00000000000 */
        /* <DEDUP_REMOVED lines=10> */
.L_x_1:


//--------------------- .nv.global.init           --------------------------
	.section	.nv.global.init,"aw",@progbits
.nv.global.init:
	.type		_$_str,@object
	.size		_$_str,(_$_str_$_2 - _$_str)
_$_str:
        /*0000*/ 	.byte	0x5f, 0x5f, 0x43, 0x55, 0x44, 0x41, 0x5f, 0x46, 0x54, 0x5a, 0x00
	.type		_$_str_$_2,@object
	.size		_$_str_$_2,(.L_1 - _$_str_$_2)
_$_str_$_2:
        /*000b*/ 	.byte	0x5f, 0x5f, 0x43, 0x55, 0x44, 0x41, 0x5f, 0x50, 0x52, 0x45, 0x43, 0x5f, 0x53, 0x51, 0x52, 0x54
        /*001b*/ 	.byte	0x00
.L_1:


//--------------------- .nv.constant0.triton_poi_fused__native_batch_norm_legit_no_training_convolution_leaky_relu_11 --------------------------
	.section	.nv.constant0.triton_poi_fused__native_batch_norm_legit_no_training_convolution_leaky_relu_11,"a",@progbits
	.sectionflags	@""
	.align	4
.nv.constant0.triton_poi_fused__native_batch_norm_legit_no_training_convolution_leaky_relu_11:
	.zero		588
